//
// Generated by NVIDIA NVVM Compiler
//
// Compiler Build ID: CL-36424714
// Cuda compilation tools, release 13.0, V13.0.88
// Based on NVVM 20.0.0
//

.version 9.0
.target sm_100
.address_size 64

	// .globl	_Z4holaifPf
.extern .func  (.param .b32 func_retval0) vprintf
(
	.param .b64 vprintf_param_0,
	.param .b64 vprintf_param_1
)
;
.global .align 1 .b8 $str[9] = {32, 116, 105, 100, 32, 37, 100, 10};
.global .align 1 .b8 $str$1[22] = {32, 103, 114, 105, 100, 32, 115, 105, 122, 101, 32, 37, 108, 108, 117, 32, 120, 32, 37, 102, 10};

.visible .entry _Z4holaifPf(
	.param .u32 _Z4holaifPf_param_0,
	.param .f32 _Z4holaifPf_param_1,
	.param .u64 .ptr .align 1 _Z4holaifPf_param_2
)
{
	.local .align 16 .b8 	__local_depot0[32];
	.reg .b64 	%SP;
	.reg .b64 	%SPL;
	.reg .pred 	%p<2>;
	.reg .b32 	%r<22>;
	.reg .b32 	%f<5>;
	.reg .b64 	%rd<17>;
	.reg .b64 	%fd<2>;

	mov.u64 	%SPL, __local_depot0;
	cvta.local.u64 	%SP, %SPL;
	ld.param.u32 	%r1, [_Z4holaifPf_param_0];
	ld.param.f32 	%f1, [_Z4holaifPf_param_1];
	ld.param.u64 	%rd2, [_Z4holaifPf_param_2];
	cvta.to.global.u64 	%rd3, %rd2;
	add.u64 	%rd4, %SP, 0;
	add.u64 	%rd5, %SPL, 0;
	add.u64 	%rd6, %SP, 16;
	add.u64 	%rd7, %SPL, 16;
	mov.u32 	%r2, %ctaid.x;
	mov.u32 	%r3, %ntid.x;
	mov.u32 	%r4, %tid.x;
	mad.lo.s32 	%r5, %r2, %r3, %r4;
	mov.u32 	%r6, %nctaid.x;
	mov.u32 	%r7, %nctaid.y;
	mov.u32 	%r8, %nctaid.z;
	mul.lo.s32 	%r9, %r7, %r8;
	mul.wide.u32 	%rd8, %r9, %r6;
	mov.u32 	%r10, %ntid.y;
	mul.lo.s32 	%r11, %r3, %r10;
	mov.u32 	%r12, %ntid.z;
	mul.lo.s32 	%r13, %r11, %r12;
	cvt.u64.u32 	%rd9, %r13;
	mul.lo.s64 	%rd10, %rd8, %rd9;
	mul.wide.s32 	%rd11, %r5, 4;
	add.s64 	%rd1, %rd3, %rd11;
	ld.global.f32 	%f2, [%rd1];
	cvt.f64.f32 	%fd1, %f2;
	mov.b64 	%rd12, %fd1;
	st.local.v2.u64 	[%rd7], {%rd10, %rd12};
	mov.u64 	%rd13, $str$1;
	cvta.global.u64 	%rd14, %rd13;
	{ // callseq 0, 0
	.param .b64 param0;
	st.param.b64 	[param0], %rd14;
	.param .b64 param1;
	st.param.b64 	[param1], %rd6;
	.param .b32 retval0;
	call.uni (retval0), 
	vprintf, 
	(
	param0, 
	param1
	);
	ld.param.b32 	%r14, [retval0];
	} // callseq 0
	mov.u32 	%r16, %tid.y;
	mov.u32 	%r17, %tid.z;
	mad.lo.s32 	%r18, %r17, %r10, %r16;
	mad.lo.s32 	%r19, %r18, %r3, %r4;
	st.local.u32 	[%rd5], %r19;
	mov.u64 	%rd15, $str;
	cvta.global.u64 	%rd16, %rd15;
	{ // callseq 1, 0
	.param .b64 param0;
	st.param.b64 	[param0], %rd16;
	.param .b64 param1;
	st.param.b64 	[param1], %rd4;
	.param .b32 retval0;
	call.uni (retval0), 
	vprintf, 
	(
	param0, 
	param1
	);
	ld.param.b32 	%r20, [retval0];
	} // callseq 1
	setp.ge.s32 	%p1, %r5, %r1;
	@%p1 bra 	$L__BB0_2;
	ld.global.f32 	%f3, [%rd1];
	mul.f32 	%f4, %f1, %f3;
	st.global.f32 	[%rd1], %f4;
$L__BB0_2:
	ret;

}


// ===== COMPILED SASS (sm_100) =====

	.target	sm_100

	.elftype	@"ET_EXEC"


//--------------------- .note.nv.tkinfo           --------------------------
	.section	.note.nv.tkinfo,"",@"SHT_NOTE"
	.sectionflags	@"SHF_NOTE_NV_TKINFO"
	.tkinfo
        /*0018*/ 	.word	0x00000002
        /*0030*/ 	.string	""
        /*0030*/ 	.string	"ptxas"
        /*0030*/ 	.string	"Cuda compilation tools, release 13.0, V13.0.88"
        /*0030*/ 	.string	"Build cuda_13.0.r13.0/compiler.36424714_0"
        /*0030*/ 	.string	"-arch sm_100 -m 64 "



//--------------------- .note.nv.cuinfo           --------------------------
	.section	.note.nv.cuinfo,"",@"SHT_NOTE"
	.sectionflags	@"SHF_NOTE_NV_CUINFO"
        /*0018*/ 	.short	0x0002
        /*001a*/ 	.short	0x0064
        /*001c*/ 	.short	0x0082
	.zero		2


//--------------------- .nv.info                  --------------------------
	.section	.nv.info,"",@"SHT_CUDA_INFO"
	.align	4


	//----- nvinfo : EIATTR_REGCOUNT
	.align		4
        /*0000*/ 	.byte	0x04, 0x2f
        /*0002*/ 	.short	(.L_3 - .L_2)
	.align		4
.L_2:
        /*0004*/ 	.word	index@(_Z4holaifPf)
        /*0008*/ 	.word	0x0000001c


	//----- nvinfo : EIATTR_FRAME_SIZE
	.align		4
.L_3:
        /*000c*/ 	.byte	0x04, 0x11
        /*000e*/ 	.short	(.L_5 - .L_4)
	.align		4
.L_4:
        /*0010*/ 	.word	index@(_Z4holaifPf)
        /*0014*/ 	.word	0x00000020


	//----- nvinfo : EIATTR_MIN_STACK_SIZE
	.align		4
.L_5:
        /*0018*/ 	.byte	0x04, 0x12
        /*001a*/ 	.short	(.L_7 - .L_6)
	.align		4
.L_6:
        /*001c*/ 	.word	index@(_Z4holaifPf)
        /*0020*/ 	.word	0x00000020
.L_7:


//--------------------- .nv.compat                --------------------------
	.section	.nv.compat,"",@"SHT_CUDA_COMPAT_INFO"
	.align	4
        /*0000*/ 	.byte	0x02, 0x09, 0x00, 0x00, 0x02, 0x02, 0x01, 0x00, 0x02, 0x05, 0x05, 0x00, 0x03, 0x07, 0x01, 0x01
        /*0010*/ 	.byte	0x02, 0x03, 0x00, 0x00, 0x02, 0x06, 0x01, 0x00, 0x04, 0x0b, 0x08, 0x00, 0x09, 0x00, 0x00, 0x00
        /*0020*/ 	.byte	0x00, 0x00, 0x00, 0x00


//--------------------- .nv.info._Z4holaifPf      --------------------------
	.section	.nv.info._Z4holaifPf,"",@"SHT_CUDA_INFO"
	.sectionflags	@""
	.align	4


	//----- nvinfo : EIATTR_CUDA_API_VERSION
	.align		4
        /*0000*/ 	.byte	0x04, 0x37
        /*0002*/ 	.short	(.L_9 - .L_8)
.L_8:
        /*0004*/ 	.word	0x00000082


	//----- nvinfo : EIATTR_KPARAM_INFO
	.align		4
.L_9:
        /*0008*/ 	.byte	0x04, 0x17
        /*000a*/ 	.short	(.L_11 - .L_10)
.L_10:
        /*000c*/ 	.word	0x00000000
        /*0010*/ 	.short	0x0002
        /*0012*/ 	.short	0x0008
        /*0014*/ 	.byte	0x00, 0xf5, 0x21, 0x00


	//----- nvinfo : EIATTR_KPARAM_INFO
	.align		4
.L_11:
        /*0018*/ 	.byte	0x04, 0x17
        /*001a*/ 	.short	(.L_13 - .L_12)
.L_12:
        /*001c*/ 	.word	0x00000000
        /*0020*/ 	.short	0x0001
        /*0022*/ 	.short	0x0004
        /*0024*/ 	.byte	0x00, 0xf0, 0x11, 0x00


	//----- nvinfo : EIATTR_KPARAM_INFO
	.align		4
.L_13:
        /*0028*/ 	.byte	0x04, 0x17
        /*002a*/ 	.short	(.L_15 - .L_14)
.L_14:
        /*002c*/ 	.word	0x00000000
        /*0030*/ 	.short	0x0000
        /*0032*/ 	.short	0x0000
        /*0034*/ 	.byte	0x00, 0xf0, 0x11, 0x00


	//----- nvinfo : EIATTR_SPARSE_MMA_MASK
	.align		4
.L_15:
        /*0038*/ 	.byte	0x03, 0x50
        /*003a*/ 	.short	0x0000


	//----- nvinfo : EIATTR_MAXREG_COUNT
	.align		4
        /*003c*/ 	.byte	0x03, 0x1b
        /*003e*/ 	.short	0x00ff


	//----- nvinfo : EIATTR_EXTERNS
	.align		4
        /*0040*/ 	.byte	0x04, 0x0f
        /*0042*/ 	.short	(.L_17 - .L_16)


	//   ....[0]....
	.align		4
.L_16:
        /*0044*/ 	.word	index@(vprintf)


	//----- nvinfo : EIATTR_MERCURY_ISA_VERSION
	.align		4
.L_17:
        /*0048*/ 	.byte	0x03, 0x5f
        /*004a*/ 	.short	0x0101


	//----- nvinfo : EIATTR_VRC_CTA_INIT_COUNT
	.align		4
        /*004c*/ 	.byte	0x02, 0x4a
	.zero		1
	.zero		1


	//----- nvinfo : EIATTR_SYSCALL_OFFSETS
	.align		4
        /*0050*/ 	.byte	0x04, 0x46
        /*0052*/ 	.short	(.L_19 - .L_18)


	//   ....[0]....
.L_18:
        /*0054*/ 	.word	0x00000240


	//   ....[1]....
        /*0058*/ 	.word	0x00000310


	//----- nvinfo : EIATTR_EXIT_INSTR_OFFSETS
	.align		4
.L_19:
        /*005c*/ 	.byte	0x04, 0x1c
        /*005e*/ 	.short	(.L_21 - .L_20)


	//   ....[0]....
.L_20:
        /*0060*/ 	.word	0x00000340


	//   ....[1]....
        /*0064*/ 	.word	0x00000390


	//----- nvinfo : EIATTR_CRS_STACK_SIZE
	.align		4
.L_21:
        /*0068*/ 	.byte	0x04, 0x1e
        /*006a*/ 	.short	(.L_23 - .L_22)
.L_22:
        /*006c*/ 	.word	0x00000000


	//----- nvinfo : EIATTR_CBANK_PARAM_SIZE
	.align		4
.L_23:
        /*0070*/ 	.byte	0x03, 0x19
        /*0072*/ 	.short	0x0010


	//----- nvinfo : EIATTR_PARAM_CBANK
	.align		4
        /*0074*/ 	.byte	0x04, 0x0a
        /*0076*/ 	.short	(.L_25 - .L_24)
	.align		4
.L_24:
        /*0078*/ 	.word	index@(.nv.constant0._Z4holaifPf)
        /*007c*/ 	.short	0x0380
        /*007e*/ 	.short	0x0010


	//----- nvinfo : EIATTR_SW_WAR
	.align		4
.L_25:
        /*0080*/ 	.byte	0x04, 0x36
        /*0082*/ 	.short	(.L_27 - .L_26)
.L_26:
        /*0084*/ 	.word	0x00000008
.L_27:


//--------------------- .nv.callgraph             --------------------------
	.section	.nv.callgraph,"",@"SHT_CUDA_CALLGRAPH"
	.align	4
	.sectionentsize	8
	.align		4
        /*0000*/ 	.word	0x00000000
	.align		4
        /*0004*/ 	.word	0xffffffff
	.align		4
        /*0008*/ 	.word	index@(_Z4holaifPf)
	.align		4
        /*000c*/ 	.word	index@(vprintf)
	.align		4
        /*0010*/ 	.word	0x00000000
	.align		4
        /*0014*/ 	.word	0xfffffffe
	.align		4
        /*0018*/ 	.word	0x00000000
	.align		4
        /*001c*/ 	.word	0xfffffffd
	.align		4
        /*0020*/ 	.word	0x00000000
	.align		4
        /*0024*/ 	.word	0xfffffffc


//--------------------- .nv.constant4             --------------------------
	.section	.nv.constant4,"a",@progbits
	.align	8
	.align		8
.nv.constant4:
        /*0000*/ 	.dword	vprintf
	.align		8
        /*0008*/ 	.dword	$str
	.align		8
        /*0010*/ 	.dword	$str$1


//--------------------- .text._Z4holaifPf         --------------------------
	.section	.text._Z4holaifPf,"ax",@progbits
	.align	128
        .global         _Z4holaifPf
        .type           _Z4holaifPf,@function
        .size           _Z4holaifPf,(.L_x_3 - _Z4holaifPf)
        .other          _Z4holaifPf,@"STO_CUDA_ENTRY STV_DEFAULT"
_Z4holaifPf:
.text._Z4holaifPf:
[----:B------:R-:W0:Y:S01]  /*0000*/  LDC R1, c[0x0][0x37c] ;  /* 0x0000df00ff017b82 */ /* 0x000e220000000800 */
[----:B------:R-:W1:Y:S01]  /*0010*/  S2R R23, SR_TID.X ;  /* 0x0000000000177919 */ /* 0x000e620000002100 */
[----:B------:R-:W2:Y:S06]  /*0020*/  LDCU UR7, c[0x0][0x2fc] ;  /* 0x00005f80ff0777ac */ /* 0x000eac0008000800 */
[----:B------:R-:W1:Y:S01]  /*0030*/  S2UR UR4, SR_CTAID.X ;  /* 0x00000000000479c3 */ /* 0x000e620000002500 */
[----:B0-----:R-:W-:Y:S01]  /*0040*/  IADD3 R1, PT, PT, R1, -0x20, RZ ;  /* 0xffffffe001017810 */ /* 0x001fe20007ffe0ff */
[----:B------:R-:W0:Y:S06]  /*0050*/  LDCU.64 UR36, c[0x0][0x358] ;  /* 0x00006b00ff2477ac */ /* 0x000e2c0008000a00 */
[----:B------:R-:W1:Y:S08]  /*0060*/  LDC R24, c[0x0][0x360] ;  /* 0x0000d800ff187b82 */ /* 0x000e700000000800 */
[----:B------:R-:W3:Y:S01]  /*0070*/  LDC.64 R16, c[0x0][0x388] ;  /* 0x0000e200ff107b82 */ /* 0x000ee20000000a00 */
[----:B-1----:R-:W-:-:S04]  /*0080*/  IMAD R25, R24, UR4, R23 ;  /* 0x0000000418197c24 */ /* 0x002fc8000f8e0217 */
[----:B---3--:R-:W-:-:S05]  /*0090*/  IMAD.WIDE R16, R25, 0x4, R16 ;  /* 0x0000000419107825 */ /* 0x008fca00078e0210 */
[----:B0-----:R-:W3:Y:S01]  /*00a0*/  LDG.E R10, desc[UR36][R16.64] ;  /* 0x00000024100a7981 */ /* 0x001ee2000c1e1900 */
[----:B------:R-:W0:Y:S01]  /*00b0*/  LDCU UR5, c[0x0][0x370] ;  /* 0x00006e00ff0577ac */ /* 0x000e220008000800 */
[----:B------:R-:W-:Y:S01]  /*00c0*/  MOV R18, 0x0 ;  /* 0x0000000000127802 */ /* 0x000fe20000000f00 */
[----:B------:R-:W1:Y:S01]  /*00d0*/  LDCU UR4, c[0x0][0x374] ;  /* 0x00006e80ff0477ac */ /* 0x000e620008000800 */
[----:B------:R-:W1:Y:S01]  /*00e0*/  LDCU UR6, c[0x0][0x378] ;  /* 0x00006f00ff0677ac */ /* 0x000e620008000800 */
[----:B------:R-:W4:Y:S01]  /*00f0*/  LDCU UR38, c[0x0][0x364] ;  /* 0x00006c80ff2677ac */ /* 0x000f220008000800 */
[----:B------:R-:W5:Y:S01]  /*0100*/  LDCU UR8, c[0x0][0x368] ;  /* 0x00006d00ff0877ac */ /* 0x000f620008000800 */
[----:B-1----:R-:W-:-:S04]  /*0110*/  UIMAD UR4, UR4, UR6, URZ ;  /* 0x00000006040472a4 */ /* 0x002fc8000f8e02ff */
[----:B0-----:R-:W-:Y:S01]  /*0120*/  UIMAD.WIDE.U32 UR4, UR4, UR5, URZ ;  /* 0x00000005040472a5 */ /* 0x001fe2000f8e00ff */
[----:B----4-:R-:W-:-:S04]  /*0130*/  IMAD R0, R24, UR38, RZ ;  /* 0x0000002618007c24 */ /* 0x010fc8000f8e02ff */
[----:B-----5:R-:W-:Y:S01]  /*0140*/  IMAD R0, R0, UR8, RZ ;  /* 0x0000000800007c24 */ /* 0x020fe2000f8e02ff */
[----:B------:R-:W0:Y:S03]  /*0150*/  LDCU.64 UR8, c[0x4][0x10] ;  /* 0x01000200ff0877ac */ /* 0x000e260008000a00 */
[C---:B------:R-:W-:Y:S02]  /*0160*/  IMAD R3, R0.reuse, UR5, RZ ;  /* 0x0000000500037c24 */ /* 0x040fe4000f8e02ff */
[----:B------:R-:W-:Y:S01]  /*0170*/  IMAD.WIDE.U32 R8, R0, UR4, RZ ;  /* 0x0000000400087c25 */ /* 0x000fe2000f8e00ff */
[----:B------:R-:W1:Y:S04]  /*0180*/  LDCU UR4, c[0x0][0x2f8] ;  /* 0x00005f00ff0477ac */ /* 0x000e680008000800 */
[----:B------:R-:W-:-:S02]  /*0190*/  IADD3 R9, PT, PT, R9, R3, RZ ;  /* 0x0000000309097210 */ /* 0x000fc40007ffe0ff */
[----:B------:R4:W3:Y:S01]  /*01a0*/  LDC.64 R2, c[0x4][R18] ;  /* 0x0100000012027b82 */ /* 0x0008e20000000a00 */
[----:B0-----:R-:W-:Y:S01]  /*01b0*/  MOV R4, UR8 ;  /* 0x0000000800047c02 */ /* 0x001fe20008000f00 */
[----:B------:R-:W-:Y:S01]  /*01c0*/  IMAD.U32 R5, RZ, RZ, UR9 ;  /* 0x00000009ff057e24 */ /* 0x000fe2000f8e00ff */
[----:B-1----:R-:W-:-:S04]  /*01d0*/  IADD3 R22, P0, PT, R1, UR4, RZ ;  /* 0x0000000401167c10 */ /* 0x002fc8000ff1e0ff */
[----:B------:R-:W-:Y:S01]  /*01e0*/  IADD3 R6, P1, PT, R22, 0x10, RZ ;  /* 0x0000001016067810 */ /* 0x000fe20007f3e0ff */
[----:B--2---:R-:W-:-:S05]  /*01f0*/  IMAD.X R19, RZ, RZ, UR7, P0 ;  /* 0x00000007ff137e24 */ /* 0x004fca00080e06ff */
[----:B------:R-:W-:Y:S01]  /*0200*/  IADD3.X R7, PT, PT, RZ, R19, RZ, P1, !PT ;  /* 0x00000013ff077210 */ /* 0x000fe20000ffe4ff */
[----:B---3--:R-:W0:Y:S02]  /*0210*/  F2F.F64.F32 R10, R10 ;  /* 0x0000000a000a7310 */ /* 0x008e240000201800 */
[----:B0-----:R4:W-:Y:S04]  /*0220*/  STL.128 [R1+0x10], R8 ;  /* 0x0000100801007387 */ /* 0x0019e80000100c00 */
[----:B------:R-:W-:-:S07]  /*0230*/  LEPC R20, `(.L_x_0) ;  /* 0x000000001014794e */ /* 0x000fce0000000000 */
[----:B----4-:R-:W-:Y:S05]  /*0240*/  CALL.ABS.NOINC R2 ;  /* 0x0000000002007343 */ /* 0x010fea0003c00000 */
.L_x_0:
[----:B------:R-:W0:Y:S01]  /*0250*/  S2R R0, SR_TID.Y ;  /* 0x0000000000007919 */ /* 0x000e220000002200 */
[----:B------:R-:W1:Y:S01]  /*0260*/  LDCU.64 UR4, c[0x4][0x8] ;  /* 0x01000100ff0477ac */ /* 0x000e620008000a00 */
[----:B------:R-:W-:Y:S01]  /*0270*/  MOV R6, R22 ;  /* 0x0000001600067202 */ /* 0x000fe20000000f00 */
[----:B------:R-:W0:Y:S01]  /*0280*/  S2R R3, SR_TID.Z ;  /* 0x0000000000037919 */ /* 0x000e220000002300 */
[----:B------:R-:W-:Y:S02]  /*0290*/  MOV R7, R19 ;  /* 0x0000001300077202 */ /* 0x000fe40000000f00 */
[----:B-1----:R-:W-:Y:S01]  /*02a0*/  MOV R4, UR4 ;  /* 0x0000000400047c02 */ /* 0x002fe20008000f00 */
[----:B------:R-:W-:Y:S02]  /*02b0*/  IMAD.U32 R5, RZ, RZ, UR5 ;  /* 0x00000005ff057e24 */ /* 0x000fe4000f8e00ff */
[----:B0-----:R-:W-:Y:S02]  /*02c0*/  IMAD R0, R3, UR38, R0 ;  /* 0x0000002603007c24 */ /* 0x001fe4000f8e0200 */
[----:B------:R0:W1:Y:S02]  /*02d0*/  LDC.64 R2, c[0x4][R18] ;  /* 0x0100000012027b82 */ /* 0x0000640000000a00 */
[----:B------:R-:W-:-:S05]  /*02e0*/  IMAD R24, R0, R24, R23 ;  /* 0x0000001800187224 */ /* 0x000fca00078e0217 */
[----:B------:R0:W-:Y:S02]  /*02f0*/  STL [R1], R24 ;  /* 0x0000001801007387 */ /* 0x0001e40000100800 */
[----:B------:R-:W-:-:S07]  /*0300*/  LEPC R20, `(.L_x_1) ;  /* 0x000000001014794e */ /* 0x000fce0000000000 */
[----:B01----:R-:W-:Y:S05]  /*0310*/  CALL.ABS.NOINC R2 ;  /* 0x0000000002007343 */ /* 0x003fea0003c00000 */
.L_x_1:
[----:B------:R-:W0:Y:S02]  /*0320*/  LDCU UR4, c[0x0][0x380] ;  /* 0x00007000ff0477ac */ /* 0x000e240008000800 */
[----:B0-----:R-:W-:-:S13]  /*0330*/  ISETP.GE.AND P0, PT, R25, UR4, PT ;  /* 0x0000000419007c0c */ /* 0x001fda000bf06270 */
[----:B------:R-:W-:Y:S05]  /*0340*/  @P0 EXIT ;  /* 0x000000000000094d */ /* 0x000fea0003800000 */
[----:B------:R-:W2:Y:S01]  /*0350*/  LDG.E R0, desc[UR36][R16.64] ;  /* 0x0000002410007981 */ /* 0x000ea2000c1e1900 */
[----:B------:R-:W2:Y:S02]  /*0360*/  LDCU UR4, c[0x0][0x384] ;  /* 0x00007080ff0477ac */ /* 0x000ea40008000800 */
[----:B--2---:R-:W-:-:S05]  /*0370*/  FMUL R3, R0, UR4 ;  /* 0x0000000400037c20 */ /* 0x004fca0008400000 */
[----:B------:R-:W-:Y:S01]  /*0380*/  STG.E desc[UR36][R16.64], R3 ;  /* 0x0000000310007986 */ /* 0x000fe2000c101924 */
[----:B------:R-:W-:Y:S05]  /*0390*/  EXIT ;  /* 0x000000000000794d */ /* 0x000fea0003800000 */
.L_x_2:
[----:B------:R-:W-:-:S00]  /*03a0*/  BRA `(.L_x_2) ;  /* 0xfffffffc00fc7947 */ /* 0x000fc0000383ffff */
[----:B------:R-:W-:-:S00]  /*03b0*/  NOP ;  /* 0x0000000000007918 */ /* 0x000fc00000000000 */
        /* <DEDUP_REMOVED lines=12> */
.L_x_3:


//--------------------- .nv.global.init           --------------------------
	.section	.nv.global.init,"aw",@progbits
.nv.global.init:
	.type		$str,@object
	.size		$str,($str$1 - $str)
$str:
        /*0000*/ 	.byte	0x20, 0x74, 0x69, 0x64, 0x20, 0x25, 0x64, 0x0a, 0x00
	.type		$str$1,@object
	.size		$str$1,(.L_1 - $str$1)
$str$1:
        /*0009*/ 	.byte	0x20, 0x67, 0x72, 0x69, 0x64, 0x20, 0x73, 0x69, 0x7a, 0x65, 0x20, 0x25, 0x6c, 0x6c, 0x75, 0x20
        /*0019*/ 	.byte	0x78, 0x20, 0x25, 0x66, 0x0a, 0x00
.L_1:


//--------------------- .nv.shared.reserved.0     --------------------------
	.section	.nv.shared.reserved.0,"aw",@nobits
	.weak		__nv_reservedSMEM_offset_0_alias
	.size		__nv_reservedSMEM_offset_0_alias, 0, 64
	.other		__nv_reservedSMEM_offset_0_alias,@"STO_CUDA_RESERVED_SHARED STV_DEFAULT"
__nv_reservedSMEM_offset_0_alias:
	.zero		0
	.zero		64


//--------------------- .nv.constant0._Z4holaifPf --------------------------
	.section	.nv.constant0._Z4holaifPf,"a",@progbits
	.sectionflags	@""
	.align	4
.nv.constant0._Z4holaifPf:
	.zero		912


//--------------------- SYMBOLS --------------------------

	.type		.nv.reservedSmem.offset0,@object
	.size		.nv.reservedSmem.offset0,0x4
	.type		vprintf,@function
